//
// Generated by NVIDIA NVVM Compiler
//
// Compiler Build ID: CL-36424714
// Cuda compilation tools, release 13.0, V13.0.88
// Based on NVVM 20.0.0
//

.version 9.0
.target sm_100
.address_size 64

	// .globl	_Z17gpu_find_neighboriiPiS_PdS0_d

.visible .entry _Z17gpu_find_neighboriiPiS_PdS0_d(
	.param .u32 _Z17gpu_find_neighboriiPiS_PdS0_d_param_0,
	.param .u32 _Z17gpu_find_neighboriiPiS_PdS0_d_param_1,
	.param .u64 .ptr .align 1 _Z17gpu_find_neighboriiPiS_PdS0_d_param_2,
	.param .u64 .ptr .align 1 _Z17gpu_find_neighboriiPiS_PdS0_d_param_3,
	.param .u64 .ptr .align 1 _Z17gpu_find_neighboriiPiS_PdS0_d_param_4,
	.param .u64 .ptr .align 1 _Z17gpu_find_neighboriiPiS_PdS0_d_param_5,
	.param .f64 _Z17gpu_find_neighboriiPiS_PdS0_d_param_6
)
{
	.reg .pred 	%p<12>;
	.reg .b32 	%r<95>;
	.reg .b64 	%rd<56>;
	.reg .b64 	%fd<54>;

	ld.param.u32 	%r29, [_Z17gpu_find_neighboriiPiS_PdS0_d_param_0];
	ld.param.u64 	%rd13, [_Z17gpu_find_neighboriiPiS_PdS0_d_param_2];
	ld.param.u64 	%rd14, [_Z17gpu_find_neighboriiPiS_PdS0_d_param_3];
	ld.param.u64 	%rd15, [_Z17gpu_find_neighboriiPiS_PdS0_d_param_4];
	ld.param.u64 	%rd16, [_Z17gpu_find_neighboriiPiS_PdS0_d_param_5];
	ld.param.f64 	%fd15, [_Z17gpu_find_neighboriiPiS_PdS0_d_param_6];
	cvta.to.global.u64 	%rd1, %rd14;
	cvta.to.global.u64 	%rd2, %rd16;
	cvta.to.global.u64 	%rd3, %rd15;
	cvta.to.global.u64 	%rd4, %rd13;
	mov.u32 	%r31, %ctaid.x;
	mov.u32 	%r32, %ntid.x;
	mul.lo.s32 	%r1, %r31, %r32;
	mov.u32 	%r2, %tid.x;
	add.s32 	%r3, %r1, %r2;
	setp.ge.s32 	%p1, %r3, %r29;
	@%p1 bra 	$L__BB0_19;
	mul.wide.s32 	%rd17, %r3, 4;
	add.s64 	%rd5, %rd4, %rd17;
	mov.b32 	%r33, 0;
	st.global.u32 	[%rd5], %r33;
	add.s32 	%r91, %r3, 1;
	setp.ge.s32 	%p2, %r91, %r29;
	@%p2 bra 	$L__BB0_19;
	ld.param.u32 	%r83, [_Z17gpu_find_neighboriiPiS_PdS0_d_param_1];
	mul.wide.s32 	%rd18, %r3, 8;
	add.s64 	%rd6, %rd3, %rd18;
	add.s64 	%rd7, %rd2, %rd18;
	mul.lo.s32 	%r5, %r83, %r3;
	not.b32 	%r34, %r1;
	add.s32 	%r35, %r29, %r34;
	sub.s32 	%r36, %r35, %r2;
	and.b32  	%r6, %r36, 3;
	setp.eq.s32 	%p3, %r6, 0;
	@%p3 bra 	$L__BB0_8;
	ld.param.u32 	%r84, [_Z17gpu_find_neighboriiPiS_PdS0_d_param_1];
	mul.lo.s32 	%r89, %r84, %r91;
	neg.s32 	%r88, %r6;
	mov.u32 	%r90, %r3;
$L__BB0_4:
	.pragma "nounroll";
	add.s32 	%r90, %r90, 1;
	mul.wide.s32 	%rd8, %r91, 4;
	mul.wide.s32 	%rd19, %r91, 8;
	add.s64 	%rd20, %rd2, %rd19;
	add.s64 	%rd21, %rd3, %rd19;
	ld.global.f64 	%fd16, [%rd21];
	ld.global.f64 	%fd17, [%rd6];
	sub.f64 	%fd18, %fd16, %fd17;
	ld.global.f64 	%fd19, [%rd20];
	ld.global.f64 	%fd20, [%rd7];
	sub.f64 	%fd21, %fd19, %fd20;
	mul.f64 	%fd22, %fd21, %fd21;
	fma.rn.f64 	%fd23, %fd18, %fd18, %fd22;
	setp.geu.f64 	%p4, %fd23, %fd15;
	@%p4 bra 	$L__BB0_6;
	add.s64 	%rd22, %rd4, %rd8;
	ld.global.u32 	%r37, [%rd5];
	add.s32 	%r38, %r37, 1;
	st.global.u32 	[%rd5], %r38;
	add.s32 	%r39, %r37, %r5;
	mul.wide.s32 	%rd23, %r39, 4;
	add.s64 	%rd24, %rd1, %rd23;
	st.global.u32 	[%rd24], %r90;
	ld.global.u32 	%r40, [%rd22];
	add.s32 	%r41, %r40, 1;
	st.global.u32 	[%rd22], %r41;
	add.s32 	%r42, %r89, %r40;
	mul.wide.s32 	%rd25, %r42, 4;
	add.s64 	%rd26, %rd1, %rd25;
	st.global.u32 	[%rd26], %r3;
$L__BB0_6:
	ld.param.u32 	%r85, [_Z17gpu_find_neighboriiPiS_PdS0_d_param_1];
	add.s32 	%r91, %r91, 1;
	add.s32 	%r89, %r89, %r85;
	add.s32 	%r88, %r88, 1;
	setp.ne.s32 	%p5, %r88, 0;
	@%p5 bra 	$L__BB0_4;
	add.s32 	%r91, %r90, 1;
$L__BB0_8:
	sub.s32 	%r43, %r29, %r3;
	add.s32 	%r44, %r43, -2;
	setp.lt.u32 	%p6, %r44, 3;
	@%p6 bra 	$L__BB0_19;
	ld.param.u32 	%r86, [_Z17gpu_find_neighboriiPiS_PdS0_d_param_1];
	add.s32 	%r94, %r91, 1;
	add.s32 	%r46, %r91, 3;
	mul.lo.s32 	%r20, %r86, %r46;
	add.s32 	%r47, %r91, 2;
	mul.lo.s32 	%r21, %r86, %r47;
	mul.lo.s32 	%r23, %r91, %r86;
	add.s32 	%r22, %r23, %r86;
	mov.b32 	%r93, 0;
	mul.wide.s32 	%rd28, %r3, 8;
	add.s64 	%rd10, %rd3, %rd28;
$L__BB0_10:
	add.s32 	%r26, %r94, -1;
	mul.wide.s32 	%rd27, %r26, 8;
	add.s64 	%rd9, %rd3, %rd27;
	ld.global.f64 	%fd24, [%rd9];
	ld.global.f64 	%fd51, [%rd10];
	sub.f64 	%fd25, %fd24, %fd51;
	add.s64 	%rd11, %rd2, %rd27;
	ld.global.f64 	%fd26, [%rd11];
	ld.global.f64 	%fd50, [%rd7];
	sub.f64 	%fd27, %fd26, %fd50;
	mul.f64 	%fd28, %fd27, %fd27;
	fma.rn.f64 	%fd29, %fd25, %fd25, %fd28;
	setp.geu.f64 	%p7, %fd29, %fd15;
	mul.wide.s32 	%rd29, %r26, 4;
	add.s64 	%rd12, %rd4, %rd29;
	@%p7 bra 	$L__BB0_12;
	ld.global.u32 	%r48, [%rd5];
	add.s32 	%r49, %r48, 1;
	st.global.u32 	[%rd5], %r49;
	add.s32 	%r50, %r48, %r5;
	mul.wide.s32 	%rd30, %r50, 4;
	add.s64 	%rd31, %rd1, %rd30;
	st.global.u32 	[%rd31], %r26;
	ld.global.u32 	%r51, [%rd12];
	add.s32 	%r52, %r51, 1;
	st.global.u32 	[%rd12], %r52;
	add.s32 	%r53, %r23, %r93;
	add.s32 	%r54, %r53, %r51;
	mul.wide.s32 	%rd32, %r54, 4;
	add.s64 	%rd33, %rd1, %rd32;
	st.global.u32 	[%rd33], %r3;
	ld.global.f64 	%fd51, [%rd10];
	ld.global.f64 	%fd50, [%rd7];
$L__BB0_12:
	ld.global.f64 	%fd30, [%rd9+8];
	sub.f64 	%fd31, %fd30, %fd51;
	ld.global.f64 	%fd32, [%rd11+8];
	sub.f64 	%fd33, %fd32, %fd50;
	mul.f64 	%fd34, %fd33, %fd33;
	fma.rn.f64 	%fd35, %fd31, %fd31, %fd34;
	setp.geu.f64 	%p8, %fd35, %fd15;
	@%p8 bra 	$L__BB0_14;
	ld.global.u32 	%r55, [%rd5];
	add.s32 	%r56, %r55, 1;
	st.global.u32 	[%rd5], %r56;
	add.s32 	%r57, %r55, %r5;
	mul.wide.s32 	%rd34, %r57, 4;
	add.s64 	%rd35, %rd1, %rd34;
	st.global.u32 	[%rd35], %r94;
	add.s32 	%r58, %r94, -1;
	mul.wide.s32 	%rd36, %r58, 4;
	add.s64 	%rd37, %rd4, %rd36;
	ld.global.u32 	%r59, [%rd37+4];
	add.s32 	%r60, %r59, 1;
	st.global.u32 	[%rd37+4], %r60;
	add.s32 	%r61, %r22, %r93;
	add.s32 	%r62, %r61, %r59;
	mul.wide.s32 	%rd38, %r62, 4;
	add.s64 	%rd39, %rd1, %rd38;
	st.global.u32 	[%rd39], %r3;
	ld.global.f64 	%fd51, [%rd10];
	ld.global.f64 	%fd50, [%rd7];
$L__BB0_14:
	ld.global.f64 	%fd36, [%rd9+16];
	sub.f64 	%fd37, %fd36, %fd51;
	ld.global.f64 	%fd38, [%rd11+16];
	sub.f64 	%fd39, %fd38, %fd50;
	mul.f64 	%fd40, %fd39, %fd39;
	fma.rn.f64 	%fd41, %fd37, %fd37, %fd40;
	setp.geu.f64 	%p9, %fd41, %fd15;
	@%p9 bra 	$L__BB0_16;
	add.s32 	%r63, %r94, 1;
	ld.global.u32 	%r64, [%rd5];
	add.s32 	%r65, %r64, 1;
	st.global.u32 	[%rd5], %r65;
	add.s32 	%r66, %r64, %r5;
	mul.wide.s32 	%rd42, %r66, 4;
	add.s64 	%rd43, %rd1, %rd42;
	st.global.u32 	[%rd43], %r63;
	add.s32 	%r67, %r94, -1;
	mul.wide.s32 	%rd44, %r67, 4;
	add.s64 	%rd45, %rd4, %rd44;
	ld.global.u32 	%r68, [%rd45+8];
	add.s32 	%r69, %r68, 1;
	st.global.u32 	[%rd45+8], %r69;
	add.s32 	%r70, %r21, %r93;
	add.s32 	%r71, %r70, %r68;
	mul.wide.s32 	%rd46, %r71, 4;
	add.s64 	%rd47, %rd1, %rd46;
	st.global.u32 	[%rd47], %r3;
	mul.wide.s32 	%rd48, %r3, 8;
	add.s64 	%rd49, %rd3, %rd48;
	ld.global.f64 	%fd51, [%rd49];
	ld.global.f64 	%fd50, [%rd7];
$L__BB0_16:
	ld.global.f64 	%fd42, [%rd9+24];
	sub.f64 	%fd43, %fd42, %fd51;
	ld.global.f64 	%fd44, [%rd11+24];
	sub.f64 	%fd45, %fd44, %fd50;
	mul.f64 	%fd46, %fd45, %fd45;
	fma.rn.f64 	%fd47, %fd43, %fd43, %fd46;
	setp.geu.f64 	%p10, %fd47, %fd15;
	@%p10 bra 	$L__BB0_18;
	add.s32 	%r72, %r94, 2;
	ld.global.u32 	%r73, [%rd5];
	add.s32 	%r74, %r73, 1;
	st.global.u32 	[%rd5], %r74;
	add.s32 	%r75, %r73, %r5;
	mul.wide.s32 	%rd50, %r75, 4;
	add.s64 	%rd51, %rd1, %rd50;
	st.global.u32 	[%rd51], %r72;
	add.s32 	%r76, %r94, -1;
	mul.wide.s32 	%rd52, %r76, 4;
	add.s64 	%rd53, %rd4, %rd52;
	ld.global.u32 	%r77, [%rd53+12];
	add.s32 	%r78, %r77, 1;
	st.global.u32 	[%rd53+12], %r78;
	add.s32 	%r79, %r20, %r93;
	add.s32 	%r80, %r79, %r77;
	mul.wide.s32 	%rd54, %r80, 4;
	add.s64 	%rd55, %rd1, %rd54;
	st.global.u32 	[%rd55], %r3;
$L__BB0_18:
	ld.param.u32 	%r87, [_Z17gpu_find_neighboriiPiS_PdS0_d_param_1];
	add.s32 	%r27, %r94, 4;
	add.s32 	%r81, %r94, 3;
	shl.b32 	%r82, %r87, 2;
	add.s32 	%r93, %r93, %r82;
	setp.lt.s32 	%p11, %r81, %r29;
	mov.u32 	%r94, %r27;
	@%p11 bra 	$L__BB0_10;
$L__BB0_19:
	ret;

}


// ===== COMPILED SASS (sm_100) =====

	.target	sm_100

	.elftype	@"ET_EXEC"


//--------------------- .note.nv.tkinfo           --------------------------
	.section	.note.nv.tkinfo,"",@"SHT_NOTE"
	.sectionflags	@"SHF_NOTE_NV_TKINFO"
	.tkinfo
        /*0018*/ 	.word	0x00000002
        /*0030*/ 	.string	""
        /*0030*/ 	.string	"ptxas"
        /*0030*/ 	.string	"Cuda compilation tools, release 13.0, V13.0.88"
        /*0030*/ 	.string	"Build cuda_13.0.r13.0/compiler.36424714_0"
        /*0030*/ 	.string	"-arch sm_100 -m 64 "



//--------------------- .note.nv.cuinfo           --------------------------
	.section	.note.nv.cuinfo,"",@"SHT_NOTE"
	.sectionflags	@"SHF_NOTE_NV_CUINFO"
        /*0018*/ 	.short	0x0002
        /*001a*/ 	.short	0x0064
        /*001c*/ 	.short	0x0082
	.zero		2


//--------------------- .nv.info                  --------------------------
	.section	.nv.info,"",@"SHT_CUDA_INFO"
	.align	4


	//----- nvinfo : EIATTR_REGCOUNT
	.align		4
        /*0000*/ 	.byte	0x04, 0x2f
        /*0002*/ 	.short	(.L_1 - .L_0)
	.align		4
.L_0:
        /*0004*/ 	.word	index@(_Z17gpu_find_neighboriiPiS_PdS0_d)
        /*0008*/ 	.word	0x00000028


	//----- nvinfo : EIATTR_FRAME_SIZE
	.align		4
.L_1:
        /*000c*/ 	.byte	0x04, 0x11
        /*000e*/ 	.short	(.L_3 - .L_2)
	.align		4
.L_2:
        /*0010*/ 	.word	index@(_Z17gpu_find_neighboriiPiS_PdS0_d)
        /*0014*/ 	.word	0x00000000


	//----- nvinfo : EIATTR_MIN_STACK_SIZE
	.align		4
.L_3:
        /*0018*/ 	.byte	0x04, 0x12
        /*001a*/ 	.short	(.L_5 - .L_4)
	.align		4
.L_4:
        /*001c*/ 	.word	index@(_Z17gpu_find_neighboriiPiS_PdS0_d)
        /*0020*/ 	.word	0x00000000
.L_5:


//--------------------- .nv.compat                --------------------------
	.section	.nv.compat,"",@"SHT_CUDA_COMPAT_INFO"
	.align	4
        /*0000*/ 	.byte	0x02, 0x09, 0x00, 0x00, 0x02, 0x02, 0x01, 0x00, 0x02, 0x05, 0x05, 0x00, 0x03, 0x07, 0x01, 0x01
        /*0010*/ 	.byte	0x02, 0x03, 0x00, 0x00, 0x02, 0x06, 0x01, 0x00, 0x04, 0x0b, 0x08, 0x00, 0x01, 0x00, 0x00, 0x00
        /*0020*/ 	.byte	0x00, 0x00, 0x00, 0x00


//--------------------- .nv.info._Z17gpu_find_neighboriiPiS_PdS0_d --------------------------
	.section	.nv.info._Z17gpu_find_neighboriiPiS_PdS0_d,"",@"SHT_CUDA_INFO"
	.sectionflags	@""
	.align	4


	//----- nvinfo : EIATTR_CUDA_API_VERSION
	.align		4
        /*0000*/ 	.byte	0x04, 0x37
        /*0002*/ 	.short	(.L_7 - .L_6)
.L_6:
        /*0004*/ 	.word	0x00000082


	//----- nvinfo : EIATTR_KPARAM_INFO
	.align		4
.L_7:
        /*0008*/ 	.byte	0x04, 0x17
        /*000a*/ 	.short	(.L_9 - .L_8)
.L_8:
        /*000c*/ 	.word	0x00000000
        /*0010*/ 	.short	0x0006
        /*0012*/ 	.short	0x0028
        /*0014*/ 	.byte	0x00, 0xf0, 0x21, 0x00


	//----- nvinfo : EIATTR_KPARAM_INFO
	.align		4
.L_9:
        /*0018*/ 	.byte	0x04, 0x17
        /*001a*/ 	.short	(.L_11 - .L_10)
.L_10:
        /*001c*/ 	.word	0x00000000
        /*0020*/ 	.short	0x0005
        /*0022*/ 	.short	0x0020
        /*0024*/ 	.byte	0x00, 0xf5, 0x21, 0x00


	//----- nvinfo : EIATTR_KPARAM_INFO
	.align		4
.L_11:
        /*0028*/ 	.byte	0x04, 0x17
        /*002a*/ 	.short	(.L_13 - .L_12)
.L_12:
        /*002c*/ 	.word	0x00000000
        /*0030*/ 	.short	0x0004
        /*0032*/ 	.short	0x0018
        /*0034*/ 	.byte	0x00, 0xf5, 0x21, 0x00


	//----- nvinfo : EIATTR_KPARAM_INFO
	.align		4
.L_13:
        /*0038*/ 	.byte	0x04, 0x17
        /*003a*/ 	.short	(.L_15 - .L_14)
.L_14:
        /*003c*/ 	.word	0x00000000
        /*0040*/ 	.short	0x0003
        /*0042*/ 	.short	0x0010
        /*0044*/ 	.byte	0x00, 0xf5, 0x21, 0x00


	//----- nvinfo : EIATTR_KPARAM_INFO
	.align		4
.L_15:
        /*0048*/ 	.byte	0x04, 0x17
        /*004a*/ 	.short	(.L_17 - .L_16)
.L_16:
        /*004c*/ 	.word	0x00000000
        /*0050*/ 	.short	0x0002
        /*0052*/ 	.short	0x0008
        /*0054*/ 	.byte	0x00, 0xf5, 0x21, 0x00


	//----- nvinfo : EIATTR_KPARAM_INFO
	.align		4
.L_17:
        /*0058*/ 	.byte	0x04, 0x17
        /*005a*/ 	.short	(.L_19 - .L_18)
.L_18:
        /*005c*/ 	.word	0x00000000
        /*0060*/ 	.short	0x0001
        /*0062*/ 	.short	0x0004
        /*0064*/ 	.byte	0x00, 0xf0, 0x11, 0x00


	//----- nvinfo : EIATTR_KPARAM_INFO
	.align		4
.L_19:
        /*0068*/ 	.byte	0x04, 0x17
        /*006a*/ 	.short	(.L_21 - .L_20)
.L_20:
        /*006c*/ 	.word	0x00000000
        /*0070*/ 	.short	0x0000
        /*0072*/ 	.short	0x0000
        /*0074*/ 	.byte	0x00, 0xf0, 0x11, 0x00


	//----- nvinfo : EIATTR_SPARSE_MMA_MASK
	.align		4
.L_21:
        /*0078*/ 	.byte	0x03, 0x50
        /*007a*/ 	.short	0x0000


	//----- nvinfo : EIATTR_MAXREG_COUNT
	.align		4
        /*007c*/ 	.byte	0x03, 0x1b
        /*007e*/ 	.short	0x00ff


	//----- nvinfo : EIATTR_MERCURY_ISA_VERSION
	.align		4
        /*0080*/ 	.byte	0x03, 0x5f
        /*0082*/ 	.short	0x0101


	//----- nvinfo : EIATTR_VRC_CTA_INIT_COUNT
	.align		4
        /*0084*/ 	.byte	0x02, 0x4a
	.zero		1
	.zero		1


	//----- nvinfo : EIATTR_EXIT_INSTR_OFFSETS
	.align		4
        /*0088*/ 	.byte	0x04, 0x1c
        /*008a*/ 	.short	(.L_23 - .L_22)


	//   ....[0]....
.L_22:
        /*008c*/ 	.word	0x00000080


	//   ....[1]....
        /*0090*/ 	.word	0x000000f0


	//   ....[2]....
        /*0094*/ 	.word	0x000004c0


	//   ....[3]....
        /*0098*/ 	.word	0x00000c40


	//----- nvinfo : EIATTR_CRS_STACK_SIZE
	.align		4
.L_23:
        /*009c*/ 	.byte	0x04, 0x1e
        /*009e*/ 	.short	(.L_25 - .L_24)
.L_24:
        /*00a0*/ 	.word	0x00000000


	//----- nvinfo : EIATTR_CBANK_PARAM_SIZE
	.align		4
.L_25:
        /*00a4*/ 	.byte	0x03, 0x19
        /*00a6*/ 	.short	0x0030


	//----- nvinfo : EIATTR_PARAM_CBANK
	.align		4
        /*00a8*/ 	.byte	0x04, 0x0a
        /*00aa*/ 	.short	(.L_27 - .L_26)
	.align		4
.L_26:
        /*00ac*/ 	.word	index@(.nv.constant0._Z17gpu_find_neighboriiPiS_PdS0_d)
        /*00b0*/ 	.short	0x0380
        /*00b2*/ 	.short	0x0030


	//----- nvinfo : EIATTR_SW_WAR
	.align		4
.L_27:
        /*00b4*/ 	.byte	0x04, 0x36
        /*00b6*/ 	.short	(.L_29 - .L_28)
.L_28:
        /*00b8*/ 	.word	0x00000008
.L_29:


//--------------------- .nv.callgraph             --------------------------
	.section	.nv.callgraph,"",@"SHT_CUDA_CALLGRAPH"
	.align	4
	.sectionentsize	8
	.align		4
        /*0000*/ 	.word	0x00000000
	.align		4
        /*0004*/ 	.word	0xffffffff
	.align		4
        /*0008*/ 	.word	0x00000000
	.align		4
        /*000c*/ 	.word	0xfffffffe
	.align		4
        /*0010*/ 	.word	0x00000000
	.align		4
        /*0014*/ 	.word	0xfffffffd
	.align		4
        /*0018*/ 	.word	0x00000000
	.align		4
        /*001c*/ 	.word	0xfffffffc


//--------------------- .text._Z17gpu_find_neighboriiPiS_PdS0_d --------------------------
	.section	.text._Z17gpu_find_neighboriiPiS_PdS0_d,"ax",@progbits
	.align	128
        .global         _Z17gpu_find_neighboriiPiS_PdS0_d
        .type           _Z17gpu_find_neighboriiPiS_PdS0_d,@function
        .size           _Z17gpu_find_neighboriiPiS_PdS0_d,(.L_x_6 - _Z17gpu_find_neighboriiPiS_PdS0_d)
        .other          _Z17gpu_find_neighboriiPiS_PdS0_d,@"STO_CUDA_ENTRY STV_DEFAULT"
_Z17gpu_find_neighboriiPiS_PdS0_d:
.text._Z17gpu_find_neighboriiPiS_PdS0_d:
[----:B------:R-:W-:Y:S01]  /*0000*/  LDC R1, c[0x0][0x37c] ;  /* 0x0000df00ff017b82 */ /* 0x000fe20000000800 */
[----:B------:R-:W0:Y:S07]  /*0010*/  S2R R3, SR_TID.X ;  /* 0x0000000000037919 */ /* 0x000e2e0000002100 */
[----:B------:R-:W1:Y:S01]  /*0020*/  S2UR UR4, SR_CTAID.X ;  /* 0x00000000000479c3 */ /* 0x000e620000002500 */
[----:B------:R-:W1:Y:S01]  /*0030*/  LDCU UR5, c[0x0][0x360] ;  /* 0x00006c00ff0577ac */ /* 0x000e620008000800 */
[----:B------:R-:W2:Y:S01]  /*0040*/  LDCU UR8, c[0x0][0x380] ;  /* 0x00007000ff0877ac */ /* 0x000ea20008000800 */
[----:B-1----:R-:W-:-:S06]  /*0050*/  UIMAD UR4, UR4, UR5, URZ ;  /* 0x00000005040472a4 */ /* 0x002fcc000f8e02ff */
[----:B0-----:R-:W-:-:S04]  /*0060*/  IADD3 R27, PT, PT, R3, UR4, RZ ;  /* 0x00000004031b7c10 */ /* 0x001fc8000fffe0ff */
[----:B--2---:R-:W-:-:S13]  /*0070*/  ISETP.GE.AND P0, PT, R27, UR8, PT ;  /* 0x000000081b007c0c */ /* 0x004fda000bf06270 */
[----:B------:R-:W-:Y:S05]  /*0080*/  @P0 EXIT ;  /* 0x000000000000094d */ /* 0x000fea0003800000 */
[----:B------:R-:W0:Y:S01]  /*0090*/  LDC.64 R6, c[0x0][0x388] ;  /* 0x0000e200ff067b82 */ /* 0x000e220000000a00 */
[----:B------:R-:W1:Y:S01]  /*00a0*/  LDCU.64 UR6, c[0x0][0x358] ;  /* 0x00006b00ff0677ac */ /* 0x000e620008000a00 */
[----:B------:R-:W-:-:S04]  /*00b0*/  IADD3 R0, PT, PT, R27, 0x1, RZ ;  /* 0x000000011b007810 */ /* 0x000fc80007ffe0ff */
[----:B------:R-:W-:Y:S01]  /*00c0*/  ISETP.GE.AND P0, PT, R0, UR8, PT ;  /* 0x0000000800007c0c */ /* 0x000fe2000bf06270 */
[----:B0-----:R-:W-:-:S05]  /*00d0*/  IMAD.WIDE R6, R27, 0x4, R6 ;  /* 0x000000041b067825 */ /* 0x001fca00078e0206 */
[----:B-1----:R0:W-:Y:S07]  /*00e0*/  STG.E desc[UR6][R6.64], RZ ;  /* 0x000000ff06007986 */ /* 0x0021ee000c101906 */
[----:B------:R-:W-:Y:S05]  /*00f0*/  @P0 EXIT ;  /* 0x000000000000094d */ /* 0x000fea0003800000 */
[----:B------:R-:W1:Y:S01]  /*0100*/  LDC.64 R8, c[0x0][0x3a0] ;  /* 0x0000e800ff087b82 */ /* 0x000e620000000a00 */
[----:B------:R-:W-:Y:S01]  /*0110*/  LOP3.LUT R2, RZ, UR4, RZ, 0x33, !PT ;  /* 0x00000004ff027c12 */ /* 0x000fe2000f8e33ff */
[----:B------:R-:W2:Y:S01]  /*0120*/  LDCU.64 UR10, c[0x0][0x398] ;  /* 0x00007300ff0a77ac */ /* 0x000ea20008000a00 */
[----:B------:R-:W-:Y:S02]  /*0130*/  BSSY.RECONVERGENT B0, `(.L_x_0) ;  /* 0x0000035000007945 */ /* 0x000fe40003800200 */
[----:B------:R-:W-:Y:S01]  /*0140*/  IADD3 R2, PT, PT, -R3, UR8, R2 ;  /* 0x0000000803027c10 */ /* 0x000fe2000fffe102 */
[----:B------:R-:W3:Y:S03]  /*0150*/  LDCU.64 UR12, c[0x0][0x398] ;  /* 0x00007300ff0c77ac */ /* 0x000ee60008000a00 */
[----:B------:R-:W-:Y:S01]  /*0160*/  LOP3.LUT P0, R16, R2, 0x3, RZ, 0xc0, !PT ;  /* 0x0000000302107812 */ /* 0x000fe2000780c0ff */
[----:B------:R-:W4:Y:S01]  /*0170*/  LDCU UR5, c[0x0][0x384] ;  /* 0x00007080ff0577ac */ /* 0x000f220008000800 */
[----:B--2---:R-:W-:Y:S01]  /*0180*/  MOV R10, UR10 ;  /* 0x0000000a000a7c02 */ /* 0x004fe20008000f00 */
[----:B------:R-:W-:-:S02]  /*0190*/  IMAD.U32 R11, RZ, RZ, UR11 ;  /* 0x0000000bff0b7e24 */ /* 0x000fc4000f8e00ff */
[----:B-1----:R-:W-:-:S08]  /*01a0*/  IMAD.WIDE R8, R27, 0x8, R8 ;  /* 0x000000081b087825 */ /* 0x002fd000078e0208 */
[----:B---34-:R-:W-:Y:S05]  /*01b0*/  @!P0 BRA `(.L_x_1) ;  /* 0x0000000000b08947 */ /* 0x018fea0003800000 */
[----:B------:R-:W1:Y:S01]  /*01c0*/  LDC.64 R2, c[0x0][0x3a0] ;  /* 0x0000e800ff027b82 */ /* 0x000e620000000a00 */
[----:B------:R-:W2:Y:S01]  /*01d0*/  LDCU UR4, c[0x0][0x384] ;  /* 0x00007080ff0477ac */ /* 0x000ea20008000800 */
[----:B------:R-:W-:Y:S01]  /*01e0*/  BSSY.RECONVERGENT B1, `(.L_x_2) ;  /* 0x0000028000017945 */ /* 0x000fe20003800200 */
[----:B------:R-:W-:Y:S01]  /*01f0*/  IMAD.WIDE R12, R27, 0x8, R10 ;  /* 0x000000081b0c7825 */ /* 0x000fe200078e020a */
[----:B------:R-:W-:Y:S02]  /*0200*/  IADD3 R16, PT, PT, -R16, RZ, RZ ;  /* 0x000000ff10107210 */ /* 0x000fe40007ffe1ff */
[----:B------:R-:W-:Y:S02]  /*0210*/  MOV R15, R27 ;  /* 0x0000001b000f7202 */ /* 0x000fe40000000f00 */
[----:B------:R-:W3:Y:S01]  /*0220*/  LDC.64 R4, c[0x0][0x3a8] ;  /* 0x0000ea00ff047b82 */ /* 0x000ee20000000a00 */
[----:B--2---:R-:W-:-:S07]  /*0230*/  IMAD R14, R0, UR4, RZ ;  /* 0x00000004000e7c24 */ /* 0x004fce000f8e02ff */
.L_x_3:
[C---:B-1----:R-:W-:Y:S01]  /*0240*/  IMAD.WIDE R20, R0.reuse, 0x8, R2 ;  /* 0x0000000800147825 */ /* 0x042fe200078e0202 */
[----:B------:R-:W-:Y:S01]  /*0250*/  MOV R10, UR12 ;  /* 0x0000000c000a7c02 */ /* 0x000fe20008000f00 */
[----:B------:R-:W2:Y:S02]  /*0260*/  LDG.E.64 R24, desc[UR6][R8.64] ;  /* 0x0000000608187981 */ /* 0x000ea4000c1e1b00 */
[----:B------:R-:W-:Y:S02]  /*0270*/  IMAD.U32 R11, RZ, RZ, UR13 ;  /* 0x0000000dff0b7e24 */ /* 0x000fe4000f8e00ff */
[----:B------:R-:W2:Y:S01]  /*0280*/  LDG.E.64 R20, desc[UR6][R20.64] ;  /* 0x0000000614147981 */ /* 0x000ea2000c1e1b00 */
[----:B------:R-:W-:-:S03]  /*0290*/  IMAD.WIDE R22, R0, 0x8, R10 ;  /* 0x0000000800167825 */ /* 0x000fc600078e020a */
[----:B------:R-:W4:Y:S04]  /*02a0*/  LDG.E.64 R18, desc[UR6][R12.64] ;  /* 0x000000060c127981 */ /* 0x000f28000c1e1b00 */
[----:B------:R-:W4:Y:S01]  /*02b0*/  LDG.E.64 R22, desc[UR6][R22.64] ;  /* 0x0000000616167981 */ /* 0x000f22000c1e1b00 */
[----:B--2---:R-:W-:Y:S02]  /*02c0*/  DADD R24, R20, -R24 ;  /* 0x0000000014187229 */ /* 0x004fe40000000818 */
[----:B----4-:R-:W-:-:S06]  /*02d0*/  DADD R18, R22, -R18 ;  /* 0x0000000016127229 */ /* 0x010fcc0000000812 */
[----:B------:R-:W-:-:S08]  /*02e0*/  DMUL R24, R24, R24 ;  /* 0x0000001818187228 */ /* 0x000fd00000000000 */
[----:B------:R-:W-:-:S08]  /*02f0*/  DFMA R24, R18, R18, R24 ;  /* 0x000000121218722b */ /* 0x000fd00000000018 */
[----:B---3--:R-:W-:-:S14]  /*0300*/  DSETP.GEU.AND P0, PT, R24, R4, PT ;  /* 0x000000041800722a */ /* 0x008fdc0003f0e000 */
[----:B------:R-:W2:Y:S01]  /*0310*/  @!P0 LDG.E R24, desc[UR6][R6.64] ;  /* 0x0000000606188981 */ /* 0x000ea2000c1e1900 */
[----:B------:R-:W1:Y:S08]  /*0320*/  @!P0 LDC.64 R18, c[0x0][0x390] ;  /* 0x0000e400ff128b82 */ /* 0x000e700000000a00 */
[----:B------:R-:W3:Y:S01]  /*0330*/  @!P0 LDC.64 R20, c[0x0][0x388] ;  /* 0x0000e200ff148b82 */ /* 0x000ee20000000a00 */
[----:B------:R-:W-:Y:S01]  /*0340*/  IADD3 R15, PT, PT, R15, 0x1, RZ ;  /* 0x000000010f0f7810 */ /* 0x000fe20007ffe0ff */
[----:B---3--:R-:W-:-:S04]  /*0350*/  @!P0 IMAD.WIDE R20, R0, 0x4, R20 ;  /* 0x0000000400148825 */ /* 0x008fc800078e0214 */
[----:B--2---:R-:W-:Y:S01]  /*0360*/  @!P0 IMAD R25, R27, UR5, R24 ;  /* 0x000000051b198c24 */ /* 0x004fe2000f8e0218 */
[----:B------:R-:W-:-:S03]  /*0370*/  @!P0 IADD3 R17, PT, PT, R24, 0x1, RZ ;  /* 0x0000000118118810 */ /* 0x000fc60007ffe0ff */
[----:B-1----:R-:W-:Y:S02]  /*0380*/  @!P0 IMAD.WIDE R22, R25, 0x4, R18 ;  /* 0x0000000419168825 */ /* 0x002fe400078e0212 */
[----:B------:R2:W-:Y:S04]  /*0390*/  @!P0 STG.E desc[UR6][R6.64], R17 ;  /* 0x0000001106008986 */ /* 0x0005e8000c101906 */
[----:B------:R2:W-:Y:S04]  /*03a0*/  @!P0 STG.E desc[UR6][R22.64], R15 ;  /* 0x0000000f16008986 */ /* 0x0005e8000c101906 */
[----:B------:R-:W3:Y:S01]  /*03b0*/  @!P0 LDG.E R25, desc[UR6][R20.64] ;  /* 0x0000000614198981 */ /* 0x000ee2000c1e1900 */
[----:B------:R-:W-:-:S02]  /*03c0*/  IADD3 R16, PT, PT, R16, 0x1, RZ ;  /* 0x0000000110107810 */ /* 0x000fc40007ffe0ff */
[----:B------:R-:W-:Y:S02]  /*03d0*/  IADD3 R0, PT, PT, R0, 0x1, RZ ;  /* 0x0000000100007810 */ /* 0x000fe40007ffe0ff */
[C---:B---3--:R-:W-:Y:S01]  /*03e0*/  @!P0 IADD3 R29, PT, PT, R25.reuse, R14, RZ ;  /* 0x0000000e191d8210 */ /* 0x048fe20007ffe0ff */
[----:B------:R-:W-:-:S04]  /*03f0*/  @!P0 VIADD R25, R25, 0x1 ;  /* 0x0000000119198836 */ /* 0x000fc80000000000 */
[----:B------:R-:W-:Y:S01]  /*0400*/  @!P0 IMAD.WIDE R18, R29, 0x4, R18 ;  /* 0x000000041d128825 */ /* 0x000fe200078e0212 */
[----:B------:R2:W-:Y:S04]  /*0410*/  @!P0 STG.E desc[UR6][R20.64], R25 ;  /* 0x0000001914008986 */ /* 0x0005e8000c101906 */
[----:B------:R2:W-:Y:S01]  /*0420*/  @!P0 STG.E desc[UR6][R18.64], R27 ;  /* 0x0000001b12008986 */ /* 0x0005e2000c101906 */
[----:B------:R-:W-:Y:S02]  /*0430*/  ISETP.NE.AND P0, PT, R16, RZ, PT ;  /* 0x000000ff1000720c */ /* 0x000fe40003f05270 */
[----:B------:R-:W-:-:S11]  /*0440*/  IADD3 R14, PT, PT, R14, UR5, RZ ;  /* 0x000000050e0e7c10 */ /* 0x000fd6000fffe0ff */
[----:B--2---:R-:W-:Y:S05]  /*0450*/  @P0 BRA `(.L_x_3) ;  /* 0xfffffffc00780947 */ /* 0x004fea000383ffff */
[----:B------:R-:W-:Y:S05]  /*0460*/  BSYNC.RECONVERGENT B1 ;  /* 0x0000000000017941 */ /* 0x000fea0003800200 */
.L_x_2:
[----:B------:R-:W-:-:S07]  /*0470*/  VIADD R0, R15, 0x1 ;  /* 0x000000010f007836 */ /* 0x000fce0000000000 */
.L_x_1:
[----:B------:R-:W-:Y:S05]  /*0480*/  BSYNC.RECONVERGENT B0 ;  /* 0x0000000000007941 */ /* 0x000fea0003800200 */
.L_x_0:
[----:B------:R-:W1:Y:S02]  /*0490*/  LDC R2, c[0x0][0x380] ;  /* 0x0000e000ff027b82 */ /* 0x000e640000000800 */
[----:B-1----:R-:W-:-:S04]  /*04a0*/  IADD3 R2, PT, PT, -R27, -0x2, R2 ;  /* 0xfffffffe1b027810 */ /* 0x002fc80007ffe102 */
[----:B------:R-:W-:-:S13]  /*04b0*/  ISETP.GE.U32.AND P0, PT, R2, 0x3, PT ;  /* 0x000000030200780c */ /* 0x000fda0003f06070 */
[----:B------:R-:W-:Y:S05]  /*04c0*/  @!P0 EXIT ;  /* 0x000000000000894d */ /* 0x000fea0003800000 */
[----:B------:R-:W1:Y:S01]  /*04d0*/  LDC R3, c[0x0][0x384] ;  /* 0x0000e100ff037b82 */ /* 0x000e620000000800 */
[----:B------:R-:W-:Y:S01]  /*04e0*/  IMAD.WIDE R10, R27, 0x8, R10 ;  /* 0x000000081b0a7825 */ /* 0x000fe200078e020a */
[C---:B------:R-:W-:Y:S02]  /*04f0*/  IADD3 R30, PT, PT, R0.reuse, 0x1, RZ ;  /* 0x00000001001e7810 */ /* 0x040fe40007ffe0ff */
[C---:B------:R-:W-:Y:S02]  /*0500*/  IADD3 R28, PT, PT, R0.reuse, 0x2, RZ ;  /* 0x00000002001c7810 */ /* 0x040fe40007ffe0ff */
[----:B------:R-:W-:Y:S01]  /*0510*/  MOV R29, RZ ;  /* 0x000000ff001d7202 */ /* 0x000fe20000000f00 */
[----:B-1----:R-:W-:-:S07]  /*0520*/  IMAD R26, R0, R3, R3 ;  /* 0x00000003001a7224 */ /* 0x002fce00078e0203 */
.L_x_4:
[----:B------:R-:W1:Y:S01]  /*0530*/  LDC.64 R14, c[0x0][0x3a0] ;  /* 0x0000e800ff0e7b82 */ /* 0x000e620000000a00 */
[----:B------:R-:W-:Y:S01]  /*0540*/  VIADD R31, R30, 0xffffffff ;  /* 0xffffffff1e1f7836 */ /* 0x000fe20000000000 */
[----:B------:R-:W2:Y:S04]  /*0550*/  LDG.E.64 R4, desc[UR6][R8.64] ;  /* 0x0000000608047981 */ /* 0x000ea8000c1e1b00 */
[----:B------:R-:W3:Y:S02]  /*0560*/  LDG.E.64 R2, desc[UR6][R10.64] ;  /* 0x000000060a027981 */ /* 0x000ee4000c1e1b00 */
[----:B------:R-:W4:Y:S08]  /*0570*/  LDC.64 R12, c[0x0][0x398] ;  /* 0x0000e600ff0c7b82 */ /* 0x000f300000000a00 */
[----:B------:R-:W5:Y:S01]  /*0580*/  LDC.64 R18, c[0x0][0x3a8] ;  /* 0x0000ea00ff127b82 */ /* 0x000f620000000a00 */
[----:B-1----:R-:W-:-:S05]  /*0590*/  IMAD.WIDE R14, R31, 0x8, R14 ;  /* 0x000000081f0e7825 */ /* 0x002fca00078e020e */
[----:B------:R-:W2:Y:S01]  /*05a0*/  LDG.E.64 R20, desc[UR6][R14.64] ;  /* 0x000000060e147981 */ /* 0x000ea2000c1e1b00 */
[----:B----4-:R-:W-:-:S05]  /*05b0*/  IMAD.WIDE R16, R31, 0x8, R12 ;  /* 0x000000081f107825 */ /* 0x010fca00078e020c */
[----:B------:R-:W3:Y:S01]  /*05c0*/  LDG.E.64 R22, desc[UR6][R16.64] ;  /* 0x0000000610167981 */ /* 0x000ee2000c1e1b00 */
[----:B--2---:R-:W-:Y:S02]  /*05d0*/  DADD R20, R20, -R4 ;  /* 0x0000000014147229 */ /* 0x004fe40000000804 */
[----:B---3--:R-:W-:-:S06]  /*05e0*/  DADD R22, R22, -R2 ;  /* 0x0000000016167229 */ /* 0x008fcc0000000802 */
[----:B------:R-:W-:-:S08]  /*05f0*/  DMUL R20, R20, R20 ;  /* 0x0000001414147228 */ /* 0x000fd00000000000 */
[----:B------:R-:W-:Y:S01]  /*0600*/  DFMA R20, R22, R22, R20 ;  /* 0x000000161614722b */ /* 0x000fe20000000014 */
[----:B------:R-:W1:Y:S07]  /*0610*/  LDC.64 R22, c[0x0][0x388] ;  /* 0x0000e200ff167b82 */ /* 0x000e6e0000000a00 */
[----:B-----5:R-:W-:-:S14]  /*0620*/  DSETP.GEU.AND P0, PT, R20, R18, PT ;  /* 0x000000121400722a */ /* 0x020fdc0003f0e000 */
[----:B------:R-:W2:Y:S01]  /*0630*/  @!P0 LDG.E R24, desc[UR6][R6.64] ;  /* 0x0000000606188981 */ /* 0x000ea2000c1e1900 */
[----:B------:R-:W2:Y:S08]  /*0640*/  @!P0 LDC R32, c[0x0][0x384] ;  /* 0x0000e100ff208b82 */ /* 0x000eb00000000800 */
[----:B------:R-:W3:Y:S01]  /*0650*/  @!P0 LDC.64 R20, c[0x0][0x390] ;  /* 0x0000e400ff148b82 */ /* 0x000ee20000000a00 */
[----:B-1----:R-:W-:-:S04]  /*0660*/  IMAD.WIDE R22, R31, 0x4, R22 ;  /* 0x000000041f167825 */ /* 0x002fc800078e0216 */
[----:B--2---:R-:W-:Y:S01]  /*0670*/  @!P0 IMAD R25, R27, R32, R24 ;  /* 0x000000201b198224 */ /* 0x004fe200078e0218 */
[----:B------:R-:W-:-:S03]  /*0680*/  @!P0 IADD3 R35, PT, PT, R24, 0x1, RZ ;  /* 0x0000000118238810 */ /* 0x000fc60007ffe0ff */
[----:B---3--:R-:W-:Y:S02]  /*0690*/  @!P0 IMAD.WIDE R24, R25, 0x4, R20 ;  /* 0x0000000419188825 */ /* 0x008fe400078e0214 */
[----:B------:R-:W-:Y:S04]  /*06a0*/  @!P0 STG.E desc[UR6][R6.64], R35 ;  /* 0x0000002306008986 */ /* 0x000fe8000c101906 */
[----:B------:R1:W-:Y:S04]  /*06b0*/  @!P0 STG.E desc[UR6][R24.64], R31 ;  /* 0x0000001f18008986 */ /* 0x0003e8000c101906 */
[----:B------:R-:W2:Y:S01]  /*06c0*/  @!P0 LDG.E R33, desc[UR6][R22.64] ;  /* 0x0000000616218981 */ /* 0x000ea2000c1e1900 */
[----:B------:R-:W-:-:S05]  /*06d0*/  @!P0 IMAD R32, R0, R32, R29 ;  /* 0x0000002000208224 */ /* 0x000fca00078e021d */
[C---:B--2---:R-:W-:Y:S02]  /*06e0*/  @!P0 IADD3 R32, PT, PT, R33.reuse, R32, RZ ;  /* 0x0000002021208210 */ /* 0x044fe40007ffe0ff */
[----:B------:R-:W-:-:S03]  /*06f0*/  @!P0 IADD3 R37, PT, PT, R33, 0x1, RZ ;  /* 0x0000000121258810 */ /* 0x000fc60007ffe0ff */
[----:B------:R-:W-:Y:S02]  /*0700*/  @!P0 IMAD.WIDE R32, R32, 0x4, R20 ;  /* 0x0000000420208825 */ /* 0x000fe400078e0214 */
[----:B------:R-:W-:Y:S04]  /*0710*/  @!P0 STG.E desc[UR6][R22.64], R37 ;  /* 0x0000002516008986 */ /* 0x000fe8000c101906 */
[----:B------:R2:W-:Y:S04]  /*0720*/  @!P0 STG.E desc[UR6][R32.64], R27 ;  /* 0x0000001b20008986 */ /* 0x0005e8000c101906 */
[----:B------:R-:W3:Y:S04]  /*0730*/  @!P0 LDG.E.64 R4, desc[UR6][R8.64] ;  /* 0x0000000608048981 */ /* 0x000ee8000c1e1b00 */
[----:B------:R-:W3:Y:S04]  /*0740*/  LDG.E.64 R20, desc[UR6][R14.64+0x8] ;  /* 0x000008060e147981 */ /* 0x000ee8000c1e1b00 */
[----:B------:R-:W4:Y:S04]  /*0750*/  @!P0 LDG.E.64 R2, desc[UR6][R10.64] ;  /* 0x000000060a028981 */ /* 0x000f28000c1e1b00 */
[----:B-1----:R-:W4:Y:S01]  /*0760*/  LDG.E.64 R24, desc[UR6][R16.64+0x8] ;  /* 0x0000080610187981 */ /* 0x002f22000c1e1b00 */
[----:B---3--:R-:W-:-:S02]  /*0770*/  DADD R20, -R4, R20 ;  /* 0x0000000004147229 */ /* 0x008fc40000000114 */
[----:B----4-:R-:W-:-:S06]  /*0780*/  DADD R24, -R2, R24 ;  /* 0x0000000002187229 */ /* 0x010fcc0000000118 */
[----:B------:R-:W-:-:S08]  /*0790*/  DMUL R20, R20, R20 ;  /* 0x0000001414147228 */ /* 0x000fd00000000000 */
[----:B------:R-:W-:-:S08]  /*07a0*/  DFMA R20, R24, R24, R20 ;  /* 0x000000181814722b */ /* 0x000fd00000000014 */
[----:B------:R-:W-:-:S14]  /*07b0*/  DSETP.GEU.AND P0, PT, R20, R18, PT ;  /* 0x000000121400722a */ /* 0x000fdc0003f0e000 */
[----:B------:R-:W3:Y:S01]  /*07c0*/  @!P0 LDG.E R24, desc[UR6][R6.64] ;  /* 0x0000000606188981 */ /* 0x000ee2000c1e1900 */
[----:B--2---:R-:W3:Y:S08]  /*07d0*/  @!P0 LDC R33, c[0x0][0x384] ;  /* 0x0000e100ff218b82 */ /* 0x004ef00000000800 */
[----:B------:R-:W1:Y:S01]  /*07e0*/  @!P0 LDC.64 R20, c[0x0][0x390] ;  /* 0x0000e400ff148b82 */ /* 0x000e620000000a00 */
[----:B---3--:R-:W-:-:S02]  /*07f0*/  @!P0 IMAD R33, R27, R33, R24 ;  /* 0x000000211b218224 */ /* 0x008fc400078e0218 */
[----:B------:R-:W-:Y:S02]  /*0800*/  @!P0 VIADD R25, R24, 0x1 ;  /* 0x0000000118198836 */ /* 0x000fe40000000000 */
[----:B-1----:R-:W-:-:S03]  /*0810*/  @!P0 IMAD.WIDE R32, R33, 0x4, R20 ;  /* 0x0000000421208825 */ /* 0x002fc600078e0214 */
[----:B------:R1:W-:Y:S04]  /*0820*/  @!P0 STG.E desc[UR6][R6.64], R25 ;  /* 0x0000001906008986 */ /* 0x0003e8000c101906 */
[----:B------:R-:W-:Y:S04]  /*0830*/  @!P0 STG.E desc[UR6][R32.64], R30 ;  /* 0x0000001e20008986 */ /* 0x000fe8000c101906 */
[----:B------:R-:W2:Y:S02]  /*0840*/  @!P0 LDG.E R24, desc[UR6][R22.64+0x4] ;  /* 0x0000040616188981 */ /* 0x000ea4000c1e1900 */
[----:B--2---:R-:W-:-:S02]  /*0850*/  @!P0 IADD3 R35, PT, PT, R24, R26, R29 ;  /* 0x0000001a18238210 */ /* 0x004fc40007ffe01d */
        /* <DEDUP_REMOVED lines=16> */
[----:B------:R-:W-:Y:S01]  /*0960*/  @!P0 IADD3 R31, PT, PT, R30, 0x1, RZ ;  /* 0x000000011e1f8810 */ /* 0x000fe20007ffe0ff */
[----:B---3--:R-:W-:Y:S01]  /*0970*/  @!P0 IMAD R25, R27, R35, R24 ;  /* 0x000000231b198224 */ /* 0x008fe200078e0218 */
[----:B------:R-:W-:-:S03]  /*0980*/  @!P0 IADD3 R33, PT, PT, R24, 0x1, RZ ;  /* 0x0000000118218810 */ /* 0x000fc60007ffe0ff */
[----:B-1----:R-:W-:Y:S02]  /*0990*/  @!P0 IMAD.WIDE R24, R25, 0x4, R20 ;  /* 0x0000000419188825 */ /* 0x002fe400078e0214 */
[----:B------:R-:W-:Y:S04]  /*09a0*/  @!P0 STG.E desc[UR6][R6.64], R33 ;  /* 0x0000002106008986 */ /* 0x000fe8000c101906 */
[----:B------:R-:W-:Y:S04]  /*09b0*/  @!P0 STG.E desc[UR6][R24.64], R31 ;  /* 0x0000001f18008986 */ /* 0x000fe8000c101906 */
[----:B------:R-:W2:Y:S01]  /*09c0*/  @!P0 LDG.E R32, desc[UR6][R22.64+0x8] ;  /* 0x0000080616208981 */ /* 0x000ea2000c1e1900 */
[----:B------:R-:W-:-:S02]  /*09d0*/  @!P0 IMAD R35, R28, R35, R29 ;  /* 0x000000231c238224 */ /* 0x000fc400078e021d */
[----:B------:R-:W-:-:S04]  /*09e0*/  @!P0 IMAD.WIDE R10, R27, 0x8, R12 ;  /* 0x000000081b0a8825 */ /* 0x000fc800078e020c */
[C---:B--2---:R-:W-:Y:S01]  /*09f0*/  @!P0 IMAD.IADD R37, R32.reuse, 0x1, R35 ;  /* 0x0000000120258824 */ /* 0x044fe200078e0223 */
[----:B------:R-:W-:-:S03]  /*0a00*/  @!P0 IADD3 R35, PT, PT, R32, 0x1, RZ ;  /* 0x0000000120238810 */ /* 0x000fc60007ffe0ff */
[----:B------:R-:W-:Y:S02]  /*0a10*/  @!P0 IMAD.WIDE R20, R37, 0x4, R20 ;  /* 0x0000000425148825 */ /* 0x000fe400078e0214 */
[----:B------:R-:W-:Y:S04]  /*0a20*/  @!P0 STG.E desc[UR6][R22.64+0x8], R35 ;  /* 0x0000082316008986 */ /* 0x000fe8000c101906 */
[----:B------:R-:W-:Y:S04]  /*0a30*/  @!P0 STG.E desc[UR6][R20.64], R27 ;  /* 0x0000001b14008986 */ /* 0x000fe8000c101906 */
[----:B------:R-:W2:Y:S04]  /*0a40*/  @!P0 LDG.E.64 R4, desc[UR6][R8.64] ;  /* 0x0000000608048981 */ /* 0x000ea8000c1e1b00 */
[----:B------:R-:W2:Y:S04]  /*0a50*/  LDG.E.64 R14, desc[UR6][R14.64+0x18] ;  /* 0x000018060e0e7981 */ /* 0x000ea8000c1e1b00 */
[----:B------:R-:W3:Y:S04]  /*0a60*/  @!P0 LDG.E.64 R2, desc[UR6][R10.64] ;  /* 0x000000060a028981 */ /* 0x000ee8000c1e1b00 */
[----:B------:R-:W3:Y:S01]  /*0a70*/  LDG.E.64 R16, desc[UR6][R16.64+0x18] ;  /* 0x0000180610107981 */ /* 0x000ee2000c1e1b00 */
[----:B--2---:R-:W-:-:S02]  /*0a80*/  DADD R4, R14, -R4 ;  /* 0x000000000e047229 */ /* 0x004fc40000000804 */
[----:B---3--:R-:W-:-:S06]  /*0a90*/  DADD R2, R16, -R2 ;  /* 0x0000000010027229 */ /* 0x008fcc0000000802 */
[----:B------:R-:W-:-:S08]  /*0aa0*/  DMUL R4, R4, R4 ;  /* 0x0000000404047228 */ /* 0x000fd00000000000 */
[----:B------:R-:W-:-:S08]  /*0ab0*/  DFMA R4, R2, R2, R4 ;  /* 0x000000020204722b */ /* 0x000fd00000000004 */
[----:B------:R-:W-:-:S14]  /*0ac0*/  DSETP.GEU.AND P0, PT, R4, R18, PT ;  /* 0x000000120400722a */ /* 0x000fdc0003f0e000 */
[----:B------:R-:W2:Y:S01]  /*0ad0*/  @!P0 LDG.E R4, desc[UR6][R6.64] ;  /* 0x0000000606048981 */ /* 0x000ea2000c1e1900 */
[----:B------:R-:W2:Y:S08]  /*0ae0*/  @!P0 LDC R18, c[0x0][0x384] ;  /* 0x0000e100ff128b82 */ /* 0x000eb00000000800 */
[----:B------:R-:W1:Y:S01]  /*0af0*/  @!P0 LDC.64 R2, c[0x0][0x390] ;  /* 0x0000e400ff028b82 */ /* 0x000e620000000a00 */
[----:B------:R-:W-:Y:S01]  /*0b00*/  @!P0 IADD3 R15, PT, PT, R30, 0x2, RZ ;  /* 0x000000021e0f8810 */ /* 0x000fe20007ffe0ff */
[----:B--2---:R-:W-:Y:S01]  /*0b10*/  @!P0 IMAD R13, R27, R18, R4 ;  /* 0x000000121b0d8224 */ /* 0x004fe200078e0204 */
[----:B------:R-:W-:-:S05]  /*0b20*/  @!P0 IADD3 R17, PT, PT, R4, 0x1, RZ ;  /* 0x0000000104118810 */ /* 0x000fca0007ffe0ff */
[----:B------:R-:W2:Y:S01]  /*0b30*/  LDC.64 R4, c[0x0][0x380] ;  /* 0x0000e000ff047b82 */ /* 0x000ea20000000a00 */
[----:B-1----:R-:W-:Y:S01]  /*0b40*/  @!P0 IMAD.WIDE R12, R13, 0x4, R2 ;  /* 0x000000040d0c8825 */ /* 0x002fe200078e0202 */
[----:B------:R1:W-:Y:S04]  /*0b50*/  @!P0 STG.E desc[UR6][R6.64], R17 ;  /* 0x0000001106008986 */ /* 0x0003e8000c101906 */
[----:B------:R3:W-:Y:S04]  /*0b60*/  @!P0 STG.E desc[UR6][R12.64], R15 ;  /* 0x0000000f0c008986 */ /* 0x0007e8000c101906 */
[----:B------:R-:W4:Y:S01]  /*0b70*/  @!P0 LDG.E R14, desc[UR6][R22.64+0xc] ;  /* 0x00000c06160e8981 */ /* 0x000f22000c1e1900 */
[----:B------:R-:W-:-:S05]  /*0b80*/  IADD3 R19, PT, PT, R0, 0x3, RZ ;  /* 0x0000000300137810 */ /* 0x000fca0007ffe0ff */
[----:B------:R-:W-:Y:S01]  /*0b90*/  @!P0 IMAD R19, R19, R18, R29 ;  /* 0x0000001213138224 */ /* 0x000fe200078e021d */
[C---:B-1----:R-:W-:Y:S02]  /*0ba0*/  IADD3 R17, PT, PT, R30.reuse, 0x3, RZ ;  /* 0x000000031e117810 */ /* 0x042fe40007ffe0ff */
[----:B------:R-:W-:Y:S02]  /*0bb0*/  IADD3 R30, PT, PT, R30, 0x4, RZ ;  /* 0x000000041e1e7810 */ /* 0x000fe40007ffe0ff */
[----:B--2---:R-:W-:Y:S01]  /*0bc0*/  LEA R29, R5, R29, 0x2 ;  /* 0x0000001d051d7211 */ /* 0x004fe200078e10ff */
[C---:B----4-:R-:W-:Y:S01]  /*0bd0*/  @!P0 IMAD.IADD R21, R14.reuse, 0x1, R19 ;  /* 0x000000010e158824 */ /* 0x050fe200078e0213 */
[----:B------:R-:W-:-:S03]  /*0be0*/  @!P0 IADD3 R19, PT, PT, R14, 0x1, RZ ;  /* 0x000000010e138810 */ /* 0x000fc60007ffe0ff */
[----:B------:R-:W-:Y:S02]  /*0bf0*/  @!P0 IMAD.WIDE R2, R21, 0x4, R2 ;  /* 0x0000000415028825 */ /* 0x000fe400078e0202 */
[----:B------:R3:W-:Y:S04]  /*0c00*/  @!P0 STG.E desc[UR6][R22.64+0xc], R19 ;  /* 0x00000c1316008986 */ /* 0x0007e8000c101906 */
[----:B------:R3:W-:Y:S01]  /*0c10*/  @!P0 STG.E desc[UR6][R2.64], R27 ;  /* 0x0000001b02008986 */ /* 0x0007e2000c101906 */
[----:B------:R-:W-:-:S13]  /*0c20*/  ISETP.GE.AND P0, PT, R17, R4, PT ;  /* 0x000000041100720c */ /* 0x000fda0003f06270 */
[----:B---3--:R-:W-:Y:S05]  /*0c30*/  @!P0 BRA `(.L_x_4) ;  /* 0xfffffff8003c8947 */ /* 0x008fea000383ffff */
[----:B------:R-:W-:Y:S05]  /*0c40*/  EXIT ;  /* 0x000000000000794d */ /* 0x000fea0003800000 */
.L_x_5:
[----:B------:R-:W-:-:S00]  /*0c50*/  BRA `(.L_x_5) ;  /* 0xfffffffc00fc7947 */ /* 0x000fc0000383ffff */
[----:B------:R-:W-:-:S00]  /*0c60*/  NOP ;  /* 0x0000000000007918 */ /* 0x000fc00000000000 */
        /* <DEDUP_REMOVED lines=9> */
.L_x_6:


//--------------------- .nv.shared.reserved.0     --------------------------
	.section	.nv.shared.reserved.0,"aw",@nobits
	.weak		__nv_reservedSMEM_offset_0_alias
	.size		__nv_reservedSMEM_offset_0_alias, 0, 64
	.other		__nv_reservedSMEM_offset_0_alias,@"STO_CUDA_RESERVED_SHARED STV_DEFAULT"
__nv_reservedSMEM_offset_0_alias:
	.zero		0
	.zero		64


//--------------------- .nv.constant0._Z17gpu_find_neighboriiPiS_PdS0_d --------------------------
	.section	.nv.constant0._Z17gpu_find_neighboriiPiS_PdS0_d,"a",@progbits
	.sectionflags	@""
	.align	4
.nv.constant0._Z17gpu_find_neighboriiPiS_PdS0_d:
	.zero		944


//--------------------- SYMBOLS --------------------------

	.type		.nv.reservedSmem.offset0,@object
	.size		.nv.reservedSmem.offset0,0x4
